//
// Generated by NVIDIA NVVM Compiler
//
// Compiler Build ID: CL-36424714
// Cuda compilation tools, release 13.0, V13.0.88
// Based on NVVM 20.0.0
//

.version 9.0
.target sm_100
.address_size 64

	// .globl	_Z13stencilUpdatePdS_i
// _ZZ19computeVerificationPKdiPdS1_E8blockSum has been demoted

.visible .entry _Z13stencilUpdatePdS_i(
	.param .u64 .ptr .align 1 _Z13stencilUpdatePdS_i_param_0,
	.param .u64 .ptr .align 1 _Z13stencilUpdatePdS_i_param_1,
	.param .u32 _Z13stencilUpdatePdS_i_param_2
)
{
	.reg .pred 	%p<12>;
	.reg .b32 	%r<18>;
	.reg .b64 	%rd<17>;
	.reg .b64 	%fd<15>;

	ld.param.u64 	%rd2, [_Z13stencilUpdatePdS_i_param_0];
	ld.param.u64 	%rd3, [_Z13stencilUpdatePdS_i_param_1];
	ld.param.u32 	%r4, [_Z13stencilUpdatePdS_i_param_2];
	cvta.to.global.u64 	%rd1, %rd3;
	mov.u32 	%r5, %ctaid.y;
	mov.u32 	%r6, %ntid.y;
	mov.u32 	%r7, %tid.y;
	mad.lo.s32 	%r8, %r5, %r6, %r7;
	mov.u32 	%r9, %ctaid.x;
	mov.u32 	%r10, %ntid.x;
	mov.u32 	%r11, %tid.x;
	mad.lo.s32 	%r12, %r9, %r10, %r11;
	setp.eq.s32 	%p1, %r8, 0;
	add.s32 	%r13, %r4, -1;
	setp.ge.s32 	%p2, %r8, %r13;
	or.pred  	%p3, %p1, %p2;
	setp.lt.s32 	%p4, %r12, 1;
	or.pred  	%p5, %p4, %p3;
	setp.ge.s32 	%p6, %r12, %r13;
	or.pred  	%p7, %p5, %p6;
	@%p7 bra 	$L__BB0_8;
	mad.lo.s32 	%r14, %r4, %r8, %r4;
	cvt.s64.s32 	%rd4, %r14;
	cvt.u64.u32 	%rd5, %r12;
	add.s64 	%rd6, %rd4, %rd5;
	shl.b64 	%rd7, %rd6, 3;
	add.s64 	%rd8, %rd1, %rd7;
	ld.global.f64 	%fd8, [%rd8+8];
	ld.global.f64 	%fd9, [%rd8+-8];
	add.s32 	%r15, %r8, -1;
	mul.lo.s32 	%r16, %r4, %r15;
	cvt.s64.s32 	%rd9, %r16;
	add.s64 	%rd10, %rd9, %rd5;
	shl.b64 	%rd11, %rd10, 3;
	add.s64 	%rd12, %rd1, %rd11;
	ld.global.f64 	%fd1, [%rd12+8];
	ld.global.f64 	%fd2, [%rd12+-8];
	min.f64 	%fd13, %fd8, %fd9;
	max.f64 	%fd4, %fd8, %fd9;
	setp.lt.f64 	%p8, %fd1, %fd13;
	mov.f64 	%fd14, %fd1;
	@%p8 bra 	$L__BB0_4;
	setp.geu.f64 	%p9, %fd1, %fd4;
	mov.f64 	%fd14, %fd13;
	mov.f64 	%fd13, %fd4;
	@%p9 bra 	$L__BB0_4;
	mov.f64 	%fd13, %fd1;
$L__BB0_4:
	setp.lt.f64 	%p10, %fd2, %fd14;
	@%p10 bra 	$L__BB0_7;
	setp.geu.f64 	%p11, %fd2, %fd13;
	mov.f64 	%fd14, %fd13;
	@%p11 bra 	$L__BB0_7;
	mov.f64 	%fd14, %fd2;
$L__BB0_7:
	mad.lo.s32 	%r17, %r4, %r8, %r12;
	mul.wide.s32 	%rd13, %r17, 8;
	add.s64 	%rd14, %rd1, %rd13;
	ld.global.f64 	%fd10, [%rd14];
	add.f64 	%fd11, %fd14, %fd10;
	cvta.to.global.u64 	%rd15, %rd2;
	add.s64 	%rd16, %rd15, %rd13;
	st.global.f64 	[%rd16], %fd11;
$L__BB0_8:
	ret;

}
	// .globl	_Z19computeVerificationPKdiPdS1_
.visible .entry _Z19computeVerificationPKdiPdS1_(
	.param .u64 .ptr .align 1 _Z19computeVerificationPKdiPdS1__param_0,
	.param .u32 _Z19computeVerificationPKdiPdS1__param_1,
	.param .u64 .ptr .align 1 _Z19computeVerificationPKdiPdS1__param_2,
	.param .u64 .ptr .align 1 _Z19computeVerificationPKdiPdS1__param_3
)
{
	.reg .pred 	%p<8>;
	.reg .b32 	%r<16>;
	.reg .b64 	%rd<14>;
	.reg .b64 	%fd<12>;
	// demoted variable
	.shared .align 8 .b8 _ZZ19computeVerificationPKdiPdS1_E8blockSum[2048];
	ld.param.u64 	%rd7, [_Z19computeVerificationPKdiPdS1__param_0];
	ld.param.u32 	%r7, [_Z19computeVerificationPKdiPdS1__param_1];
	ld.param.u64 	%rd8, [_Z19computeVerificationPKdiPdS1__param_2];
	ld.param.u64 	%rd6, [_Z19computeVerificationPKdiPdS1__param_3];
	cvta.to.global.u64 	%rd1, %rd8;
	cvta.to.global.u64 	%rd9, %rd7;
	mov.u32 	%r8, %ctaid.x;
	mov.u32 	%r15, %ntid.x;
	mov.u32 	%r2, %tid.x;
	mad.lo.s32 	%r3, %r8, %r15, %r2;
	mul.lo.s32 	%r9, %r7, %r7;
	setp.ge.s32 	%p1, %r3, %r9;
	mul.wide.s32 	%rd10, %r3, 8;
	add.s64 	%rd2, %rd9, %rd10;
	mov.f64 	%fd11, 0d0000000000000000;
	@%p1 bra 	$L__BB1_2;
	ld.global.f64 	%fd11, [%rd2];
$L__BB1_2:
	shl.b32 	%r10, %r2, 3;
	mov.u32 	%r11, _ZZ19computeVerificationPKdiPdS1_E8blockSum;
	add.s32 	%r4, %r11, %r10;
	st.shared.f64 	[%r4], %fd11;
	bar.sync 	0;
	setp.lt.u32 	%p2, %r15, 2;
	@%p2 bra 	$L__BB1_6;
$L__BB1_3:
	shr.u32 	%r6, %r15, 1;
	setp.ge.u32 	%p3, %r2, %r6;
	@%p3 bra 	$L__BB1_5;
	shl.b32 	%r12, %r6, 3;
	add.s32 	%r13, %r4, %r12;
	ld.shared.f64 	%fd5, [%r13];
	ld.shared.f64 	%fd6, [%r4];
	add.f64 	%fd7, %fd5, %fd6;
	st.shared.f64 	[%r4], %fd7;
$L__BB1_5:
	bar.sync 	0;
	setp.gt.u32 	%p4, %r15, 3;
	mov.u32 	%r15, %r6;
	@%p4 bra 	$L__BB1_3;
$L__BB1_6:
	setp.ne.s32 	%p5, %r2, 0;
	@%p5 bra 	$L__BB1_9;
	ld.shared.f64 	%fd3, [_ZZ19computeVerificationPKdiPdS1_E8blockSum];
	ld.global.u64 	%rd13, [%rd1];
$L__BB1_8:
	mov.b64 	%fd8, %rd13;
	add.f64 	%fd9, %fd3, %fd8;
	mov.b64 	%rd11, %fd9;
	atom.relaxed.global.cas.b64 	%rd5, [%rd1], %rd13, %rd11;
	setp.ne.s64 	%p6, %rd13, %rd5;
	mov.u64 	%rd13, %rd5;
	@%p6 bra 	$L__BB1_8;
$L__BB1_9:
	mad.lo.s32 	%r14, %r7, 37, 47;
	setp.ne.s32 	%p7, %r3, %r14;
	@%p7 bra 	$L__BB1_11;
	ld.global.f64 	%fd10, [%rd2];
	cvta.to.global.u64 	%rd12, %rd6;
	st.global.f64 	[%rd12], %fd10;
$L__BB1_11:
	ret;

}


// ===== COMPILED SASS (sm_100) =====

	.target	sm_100

	.elftype	@"ET_EXEC"


//--------------------- .note.nv.tkinfo           --------------------------
	.section	.note.nv.tkinfo,"",@"SHT_NOTE"
	.sectionflags	@"SHF_NOTE_NV_TKINFO"
	.tkinfo
        /*0018*/ 	.word	0x00000002
        /*0030*/ 	.string	""
        /*0030*/ 	.string	"ptxas"
        /*0030*/ 	.string	"Cuda compilation tools, release 13.0, V13.0.88"
        /*0030*/ 	.string	"Build cuda_13.0.r13.0/compiler.36424714_0"
        /*0030*/ 	.string	"-arch sm_100 -m 64 "



//--------------------- .note.nv.cuinfo           --------------------------
	.section	.note.nv.cuinfo,"",@"SHT_NOTE"
	.sectionflags	@"SHF_NOTE_NV_CUINFO"
        /*0018*/ 	.short	0x0002
        /*001a*/ 	.short	0x0064
        /*001c*/ 	.short	0x0082
	.zero		2


//--------------------- .nv.info                  --------------------------
	.section	.nv.info,"",@"SHT_CUDA_INFO"
	.align	4


	//----- nvinfo : EIATTR_REGCOUNT
	.align		4
        /*0000*/ 	.byte	0x04, 0x2f
        /*0002*/ 	.short	(.L_1 - .L_0)
	.align		4
.L_0:
        /*0004*/ 	.word	index@(_Z13stencilUpdatePdS_i)
        /*0008*/ 	.word	0x00000018


	//----- nvinfo : EIATTR_FRAME_SIZE
	.align		4
.L_1:
        /*000c*/ 	.byte	0x04, 0x11
        /*000e*/ 	.short	(.L_3 - .L_2)
	.align		4
.L_2:
        /*0010*/ 	.word	index@(_Z13stencilUpdatePdS_i)
        /*0014*/ 	.word	0x00000000


	//----- nvinfo : EIATTR_REGCOUNT
	.align		4
.L_3:
        /*0018*/ 	.byte	0x04, 0x2f
        /*001a*/ 	.short	(.L_5 - .L_4)
	.align		4
.L_4:
        /*001c*/ 	.word	index@(_Z19computeVerificationPKdiPdS1_)
        /*0020*/ 	.word	0x00000010


	//----- nvinfo : EIATTR_FRAME_SIZE
	.align		4
.L_5:
        /*0024*/ 	.byte	0x04, 0x11
        /*0026*/ 	.short	(.L_7 - .L_6)
	.align		4
.L_6:
        /*0028*/ 	.word	index@(_Z19computeVerificationPKdiPdS1_)
        /*002c*/ 	.word	0x00000000


	//----- nvinfo : EIATTR_MIN_STACK_SIZE
	.align		4
.L_7:
        /*0030*/ 	.byte	0x04, 0x12
        /*0032*/ 	.short	(.L_9 - .L_8)
	.align		4
.L_8:
        /*0034*/ 	.word	index@(_Z19computeVerificationPKdiPdS1_)
        /*0038*/ 	.word	0x00000000


	//----- nvinfo : EIATTR_MIN_STACK_SIZE
	.align		4
.L_9:
        /*003c*/ 	.byte	0x04, 0x12
        /*003e*/ 	.short	(.L_11 - .L_10)
	.align		4
.L_10:
        /*0040*/ 	.word	index@(_Z13stencilUpdatePdS_i)
        /*0044*/ 	.word	0x00000000
.L_11:


//--------------------- .nv.compat                --------------------------
	.section	.nv.compat,"",@"SHT_CUDA_COMPAT_INFO"
	.align	4
        /*0000*/ 	.byte	0x02, 0x09, 0x00, 0x00, 0x02, 0x02, 0x01, 0x00, 0x02, 0x05, 0x05, 0x00, 0x03, 0x07, 0x01, 0x01
        /*0010*/ 	.byte	0x02, 0x03, 0x00, 0x00, 0x02, 0x06, 0x01, 0x00, 0x04, 0x0b, 0x08, 0x00, 0x01, 0x00, 0x00, 0x00
        /*0020*/ 	.byte	0x00, 0x00, 0x00, 0x00


//--------------------- .nv.info._Z19computeVerificationPKdiPdS1_ --------------------------
	.section	.nv.info._Z19computeVerificationPKdiPdS1_,"",@"SHT_CUDA_INFO"
	.sectionflags	@""
	.align	4


	//----- nvinfo : EIATTR_CUDA_API_VERSION
	.align		4
        /*0000*/ 	.byte	0x04, 0x37
        /*0002*/ 	.short	(.L_13 - .L_12)
.L_12:
        /*0004*/ 	.word	0x00000082


	//----- nvinfo : EIATTR_KPARAM_INFO
	.align		4
.L_13:
        /*0008*/ 	.byte	0x04, 0x17
        /*000a*/ 	.short	(.L_15 - .L_14)
.L_14:
        /*000c*/ 	.word	0x00000000
        /*0010*/ 	.short	0x0003
        /*0012*/ 	.short	0x0018
        /*0014*/ 	.byte	0x00, 0xf5, 0x21, 0x00


	//----- nvinfo : EIATTR_KPARAM_INFO
	.align		4
.L_15:
        /*0018*/ 	.byte	0x04, 0x17
        /*001a*/ 	.short	(.L_17 - .L_16)
.L_16:
        /*001c*/ 	.word	0x00000000
        /*0020*/ 	.short	0x0002
        /*0022*/ 	.short	0x0010
        /*0024*/ 	.byte	0x00, 0xf5, 0x21, 0x00


	//----- nvinfo : EIATTR_KPARAM_INFO
	.align		4
.L_17:
        /*0028*/ 	.byte	0x04, 0x17
        /*002a*/ 	.short	(.L_19 - .L_18)
.L_18:
        /*002c*/ 	.word	0x00000000
        /*0030*/ 	.short	0x0001
        /*0032*/ 	.short	0x0008
        /*0034*/ 	.byte	0x00, 0xf0, 0x11, 0x00


	//----- nvinfo : EIATTR_KPARAM_INFO
	.align		4
.L_19:
        /*0038*/ 	.byte	0x04, 0x17
        /*003a*/ 	.short	(.L_21 - .L_20)
.L_20:
        /*003c*/ 	.word	0x00000000
        /*0040*/ 	.short	0x0000
        /*0042*/ 	.short	0x0000
        /*0044*/ 	.byte	0x00, 0xf5, 0x21, 0x00


	//----- nvinfo : EIATTR_SPARSE_MMA_MASK
	.align		4
.L_21:
        /*0048*/ 	.byte	0x03, 0x50
        /*004a*/ 	.short	0x0000


	//----- nvinfo : EIATTR_MAXREG_COUNT
	.align		4
        /*004c*/ 	.byte	0x03, 0x1b
        /*004e*/ 	.short	0x00ff


	//----- nvinfo : EIATTR_NUM_BARRIERS
	.align		4
        /*0050*/ 	.byte	0x02, 0x4c
        /*0052*/ 	.byte	0x01
	.zero		1


	//----- nvinfo : EIATTR_MERCURY_ISA_VERSION
	.align		4
        /*0054*/ 	.byte	0x03, 0x5f
        /*0056*/ 	.short	0x0101


	//----- nvinfo : EIATTR_VRC_CTA_INIT_COUNT
	.align		4
        /*0058*/ 	.byte	0x02, 0x4a
	.zero		1
	.zero		1


	//----- nvinfo : EIATTR_EXIT_INSTR_OFFSETS
	.align		4
        /*005c*/ 	.byte	0x04, 0x1c
        /*005e*/ 	.short	(.L_23 - .L_22)


	//   ....[0]....
.L_22:
        /*0060*/ 	.word	0x00000360


	//   ....[1]....
        /*0064*/ 	.word	0x000003a0


	//----- nvinfo : EIATTR_CRS_STACK_SIZE
	.align		4
.L_23:
        /*0068*/ 	.byte	0x04, 0x1e
        /*006a*/ 	.short	(.L_25 - .L_24)
.L_24:
        /*006c*/ 	.word	0x00000000


	//----- nvinfo : EIATTR_CBANK_PARAM_SIZE
	.align		4
.L_25:
        /*0070*/ 	.byte	0x03, 0x19
        /*0072*/ 	.short	0x0020


	//----- nvinfo : EIATTR_PARAM_CBANK
	.align		4
        /*0074*/ 	.byte	0x04, 0x0a
        /*0076*/ 	.short	(.L_27 - .L_26)
	.align		4
.L_26:
        /*0078*/ 	.word	index@(.nv.constant0._Z19computeVerificationPKdiPdS1_)
        /*007c*/ 	.short	0x0380
        /*007e*/ 	.short	0x0020


	//----- nvinfo : EIATTR_SW_WAR
	.align		4
.L_27:
        /*0080*/ 	.byte	0x04, 0x36
        /*0082*/ 	.short	(.L_29 - .L_28)
.L_28:
        /*0084*/ 	.word	0x00000008
.L_29:


//--------------------- .nv.info._Z13stencilUpdatePdS_i --------------------------
	.section	.nv.info._Z13stencilUpdatePdS_i,"",@"SHT_CUDA_INFO"
	.sectionflags	@""
	.align	4


	//----- nvinfo : EIATTR_CUDA_API_VERSION
	.align		4
        /*0000*/ 	.byte	0x04, 0x37
        /*0002*/ 	.short	(.L_31 - .L_30)
.L_30:
        /*0004*/ 	.word	0x00000082


	//----- nvinfo : EIATTR_KPARAM_INFO
	.align		4
.L_31:
        /*0008*/ 	.byte	0x04, 0x17
        /*000a*/ 	.short	(.L_33 - .L_32)
.L_32:
        /*000c*/ 	.word	0x00000000
        /*0010*/ 	.short	0x0002
        /*0012*/ 	.short	0x0010
        /*0014*/ 	.byte	0x00, 0xf0, 0x11, 0x00


	//----- nvinfo : EIATTR_KPARAM_INFO
	.align		4
.L_33:
        /*0018*/ 	.byte	0x04, 0x17
        /*001a*/ 	.short	(.L_35 - .L_34)
.L_34:
        /*001c*/ 	.word	0x00000000
        /*0020*/ 	.short	0x0001
        /*0022*/ 	.short	0x0008
        /*0024*/ 	.byte	0x00, 0xf5, 0x21, 0x00


	//----- nvinfo : EIATTR_KPARAM_INFO
	.align		4
.L_35:
        /*0028*/ 	.byte	0x04, 0x17
        /*002a*/ 	.short	(.L_37 - .L_36)
.L_36:
        /*002c*/ 	.word	0x00000000
        /*0030*/ 	.short	0x0000
        /*0032*/ 	.short	0x0000
        /*0034*/ 	.byte	0x00, 0xf5, 0x21, 0x00


	//----- nvinfo : EIATTR_SPARSE_MMA_MASK
	.align		4
.L_37:
        /*0038*/ 	.byte	0x03, 0x50
        /*003a*/ 	.short	0x0000


	//----- nvinfo : EIATTR_MAXREG_COUNT
	.align		4
        /*003c*/ 	.byte	0x03, 0x1b
        /*003e*/ 	.short	0x00ff


	//----- nvinfo : EIATTR_MERCURY_ISA_VERSION
	.align		4
        /*0040*/ 	.byte	0x03, 0x5f
        /*0042*/ 	.short	0x0101


	//----- nvinfo : EIATTR_VRC_CTA_INIT_COUNT
	.align		4
        /*0044*/ 	.byte	0x02, 0x4a
	.zero		1
	.zero		1


	//----- nvinfo : EIATTR_EXIT_INSTR_OFFSETS
	.align		4
        /*0048*/ 	.byte	0x04, 0x1c
        /*004a*/ 	.short	(.L_39 - .L_38)


	//   ....[0]....
.L_38:
        /*004c*/ 	.word	0x000000f0


	//   ....[1]....
        /*0050*/ 	.word	0x000004f0


	//----- nvinfo : EIATTR_CRS_STACK_SIZE
	.align		4
.L_39:
        /*0054*/ 	.byte	0x04, 0x1e
        /*0056*/ 	.short	(.L_41 - .L_40)
.L_40:
        /*0058*/ 	.word	0x00000000


	//----- nvinfo : EIATTR_CBANK_PARAM_SIZE
	.align		4
.L_41:
        /*005c*/ 	.byte	0x03, 0x19
        /*005e*/ 	.short	0x0014


	//----- nvinfo : EIATTR_PARAM_CBANK
	.align		4
        /*0060*/ 	.byte	0x04, 0x0a
        /*0062*/ 	.short	(.L_43 - .L_42)
	.align		4
.L_42:
        /*0064*/ 	.word	index@(.nv.constant0._Z13stencilUpdatePdS_i)
        /*0068*/ 	.short	0x0380
        /*006a*/ 	.short	0x0014


	//----- nvinfo : EIATTR_SW_WAR
	.align		4
.L_43:
        /*006c*/ 	.byte	0x04, 0x36
        /*006e*/ 	.short	(.L_45 - .L_44)
.L_44:
        /*0070*/ 	.word	0x00000008
.L_45:


//--------------------- .nv.callgraph             --------------------------
	.section	.nv.callgraph,"",@"SHT_CUDA_CALLGRAPH"
	.align	4
	.sectionentsize	8
	.align		4
        /*0000*/ 	.word	0x00000000
	.align		4
        /*0004*/ 	.word	0xffffffff
	.align		4
        /*0008*/ 	.word	0x00000000
	.align		4
        /*000c*/ 	.word	0xfffffffe
	.align		4
        /*0010*/ 	.word	0x00000000
	.align		4
        /*0014*/ 	.word	0xfffffffd
	.align		4
        /*0018*/ 	.word	0x00000000
	.align		4
        /*001c*/ 	.word	0xfffffffc


//--------------------- .text._Z19computeVerificationPKdiPdS1_ --------------------------
	.section	.text._Z19computeVerificationPKdiPdS1_,"ax",@progbits
	.align	128
        .global         _Z19computeVerificationPKdiPdS1_
        .type           _Z19computeVerificationPKdiPdS1_,@function
        .size           _Z19computeVerificationPKdiPdS1_,(.L_x_11 - _Z19computeVerificationPKdiPdS1_)
        .other          _Z19computeVerificationPKdiPdS1_,@"STO_CUDA_ENTRY STV_DEFAULT"
_Z19computeVerificationPKdiPdS1_:
.text._Z19computeVerificationPKdiPdS1_:
[----:B------:R-:W-:Y:S01]  /*0000*/  LDC R1, c[0x0][0x37c] ;  /* 0x0000df00ff017b82 */ /* 0x000fe20000000800 */
[----:B------:R-:W0:Y:S07]  /*0010*/  S2R R11, SR_TID.X ;  /* 0x00000000000b7919 */ /* 0x000e2e0000002100 */
[----:B------:R-:W0:Y:S01]  /*0020*/  S2UR UR5, SR_CTAID.X ;  /* 0x00000000000579c3 */ /* 0x000e220000002500 */
[----:B------:R-:W1:Y:S01]  /*0030*/  LDCU UR4, c[0x0][0x388] ;  /* 0x00007100ff0477ac */ /* 0x000e620008000800 */
[----:B------:R-:W-:Y:S01]  /*0040*/  CS2R R4, SRZ ;  /* 0x0000000000047805 */ /* 0x000fe2000001ff00 */
[----:B------:R-:W2:Y:S05]  /*0050*/  LDCU.64 UR6, c[0x0][0x358] ;  /* 0x00006b00ff0677ac */ /* 0x000eaa0008000a00 */
[----:B------:R-:W0:Y:S08]  /*0060*/  LDC R0, c[0x0][0x360] ;  /* 0x0000d800ff007b82 */ /* 0x000e300000000800 */
[----:B------:R-:W3:Y:S01]  /*0070*/  LDC.64 R2, c[0x0][0x380] ;  /* 0x0000e000ff027b82 */ /* 0x000ee20000000a00 */
[----:B-1----:R-:W-:Y:S01]  /*0080*/  UIMAD UR4, UR4, UR4, URZ ;  /* 0x00000004040472a4 */ /* 0x002fe2000f8e02ff */
[----:B0-----:R-:W-:-:S05]  /*0090*/  IMAD R13, R0, UR5, R11 ;  /* 0x00000005000d7c24 */ /* 0x001fca000f8e020b */
[C---:B------:R-:W-:Y:S01]  /*00a0*/  ISETP.GE.AND P0, PT, R13.reuse, UR4, PT ;  /* 0x000000040d007c0c */ /* 0x040fe2000bf06270 */
[----:B---3--:R-:W-:-:S12]  /*00b0*/  IMAD.WIDE R2, R13, 0x8, R2 ;  /* 0x000000080d027825 */ /* 0x008fd800078e0202 */
[----:B--2---:R-:W2:Y:S01]  /*00c0*/  @!P0 LDG.E.64 R4, desc[UR6][R2.64] ;  /* 0x0000000602048981 */ /* 0x004ea2000c1e1b00 */
[----:B------:R-:W0:Y:S01]  /*00d0*/  S2UR UR5, SR_CgaCtaId ;  /* 0x00000000000579c3 */ /* 0x000e220000008800 */
[----:B------:R-:W-:Y:S01]  /*00e0*/  UMOV UR4, 0x400 ;  /* 0x0000040000047882 */ /* 0x000fe20000000000 */
[----:B------:R-:W-:Y:S02]  /*00f0*/  ISETP.GE.U32.AND P1, PT, R0, 0x2, PT ;  /* 0x000000020000780c */ /* 0x000fe40003f26070 */
[----:B------:R-:W-:Y:S01]  /*0100*/  ISETP.NE.AND P0, PT, R11, RZ, PT ;  /* 0x000000ff0b00720c */ /* 0x000fe20003f05270 */
[----:B0-----:R-:W-:-:S06]  /*0110*/  ULEA UR4, UR5, UR4, 0x18 ;  /* 0x0000000405047291 */ /* 0x001fcc000f8ec0ff */
[----:B------:R-:W-:-:S05]  /*0120*/  LEA R9, R11, UR4, 0x3 ;  /* 0x000000040b097c11 */ /* 0x000fca000f8e18ff */
[----:B--2---:R0:W-:Y:S01]  /*0130*/  STS.64 [R9], R4 ;  /* 0x0000000409007388 */ /* 0x0041e20000000a00 */
[----:B------:R-:W-:Y:S06]  /*0140*/  BAR.SYNC.DEFER_BLOCKING 0x0 ;  /* 0x0000000000007b1d */ /* 0x000fec0000010000 */
[----:B------:R-:W-:Y:S05]  /*0150*/  @!P1 BRA `(.L_x_0) ;  /* 0x00000000002c9947 */ /* 0x000fea0003800000 */
.L_x_1:
[----:B------:R-:W-:-:S04]  /*0160*/  SHF.R.U32.HI R10, RZ, 0x1, R0 ;  /* 0x00000001ff0a7819 */ /* 0x000fc80000011600 */
[----:B------:R-:W-:-:S13]  /*0170*/  ISETP.GE.U32.AND P1, PT, R11, R10, PT ;  /* 0x0000000a0b00720c */ /* 0x000fda0003f26070 */
[----:B------:R-:W-:Y:S01]  /*0180*/  @!P1 IMAD R8, R10, 0x8, R9 ;  /* 0x000000080a089824 */ /* 0x000fe200078e0209 */
[----:B------:R-:W-:Y:S04]  /*0190*/  @!P1 LDS.64 R6, [R9] ;  /* 0x0000000009069984 */ /* 0x000fe80000000a00 */
[----:B0-----:R-:W0:Y:S02]  /*01a0*/  @!P1 LDS.64 R4, [R8] ;  /* 0x0000000008049984 */ /* 0x001e240000000a00 */
[----:B0-----:R-:W-:-:S07]  /*01b0*/  @!P1 DADD R4, R4, R6 ;  /* 0x0000000004049229 */ /* 0x001fce0000000006 */
[----:B------:R1:W-:Y:S01]  /*01c0*/  @!P1 STS.64 [R9], R4 ;  /* 0x0000000409009388 */ /* 0x0003e20000000a00 */
[----:B------:R-:W-:Y:S01]  /*01d0*/  BAR.SYNC.DEFER_BLOCKING 0x0 ;  /* 0x0000000000007b1d */ /* 0x000fe20000010000 */
[----:B------:R-:W-:Y:S01]  /*01e0*/  ISETP.GT.U32.AND P1, PT, R0, 0x3, PT ;  /* 0x000000030000780c */ /* 0x000fe20003f24070 */
[----:B------:R-:W-:-:S12]  /*01f0*/  IMAD.MOV.U32 R0, RZ, RZ, R10 ;  /* 0x000000ffff007224 */ /* 0x000fd800078e000a */
[----:B-1----:R-:W-:Y:S05]  /*0200*/  @P1 BRA `(.L_x_1) ;  /* 0xfffffffc00d41947 */ /* 0x002fea000383ffff */
.L_x_0:
[----:B------:R-:W-:Y:S04]  /*0210*/  BSSY B0, `(.L_x_2) ;  /* 0x0000010000007945 */ /* 0x000fe80003800000 */
[----:B------:R-:W-:Y:S05]  /*0220*/  @P0 BRA `(.L_x_3) ;  /* 0x0000000000380947 */ /* 0x000fea0003800000 */
[----:B------:R-:W0:Y:S02]  /*0230*/  LDC.64 R6, c[0x0][0x390] ;  /* 0x0000e400ff067b82 */ /* 0x000e240000000a00 */
[----:B0-----:R0:W5:Y:S06]  /*0240*/  LDG.E.64 R8, desc[UR6][R6.64] ;  /* 0x0000000606087981 */ /* 0x00116c000c1e1b00 */
[----:B------:R-:W1:Y:S01]  /*0250*/  S2UR UR5, SR_CgaCtaId ;  /* 0x00000000000579c3 */ /* 0x000e620000008800 */
[----:B------:R-:W-:Y:S02]  /*0260*/  UMOV UR4, 0x400 ;  /* 0x0000040000047882 */ /* 0x000fe40000000000 */
[----:B-1----:R-:W-:-:S09]  /*0270*/  ULEA UR4, UR5, UR4, 0x18 ;  /* 0x0000000405047291 */ /* 0x002fd2000f8ec0ff */
[----:B0-----:R-:W1:Y:S03]  /*0280*/  LDS.64 R4, [UR4] ;  /* 0x00000004ff047984 */ /* 0x001e660008000a00 */
.L_x_4:
[----:B-1---5:R-:W-:Y:S01]  /*0290*/  DADD R10, R4, R8 ;  /* 0x00000000040a7229 */ /* 0x022fe20000000008 */
[----:B------:R-:W-:Y:S09]  /*02a0*/  YIELD ;  /* 0x0000000000007946 */ /* 0x000ff20003800000 */
[----:B------:R-:W2:Y:S02]  /*02b0*/  ATOMG.E.CAS.64.STRONG.GPU PT, R10, [R6], R8, R10 ;  /* 0x00000008060a73a9 */ /* 0x000ea400001ee50a */
[----:B--2---:R-:W-:Y:S01]  /*02c0*/  ISETP.NE.U32.AND P0, PT, R8, R10, PT ;  /* 0x0000000a0800720c */ /* 0x004fe20003f05070 */
[----:B------:R-:W-:-:S03]  /*02d0*/  IMAD.MOV.U32 R8, RZ, RZ, R10 ;  /* 0x000000ffff087224 */ /* 0x000fc600078e000a */
[----:B------:R-:W-:Y:S01]  /*02e0*/  ISETP.NE.AND.EX P0, PT, R9, R11, PT, P0 ;  /* 0x0000000b0900720c */ /* 0x000fe20003f05300 */
[----:B------:R-:W-:-:S12]  /*02f0*/  IMAD.MOV.U32 R9, RZ, RZ, R11 ;  /* 0x000000ffff097224 */ /* 0x000fd800078e000b */
[----:B------:R-:W-:Y:S05]  /*0300*/  @P0 BRA `(.L_x_4) ;  /* 0xfffffffc00e00947 */ /* 0x000fea000383ffff */
.L_x_3:
[----:B------:R-:W-:Y:S05]  /*0310*/  BSYNC B0 ;  /* 0x0000000000007941 */ /* 0x000fea0003800000 */
.L_x_2:
[----:B------:R-:W1:Y:S01]  /*0320*/  LDCU UR5, c[0x0][0x388] ;  /* 0x00007100ff0577ac */ /* 0x000e620008000800 */
[----:B------:R-:W-:Y:S02]  /*0330*/  UMOV UR4, 0x25 ;  /* 0x0000002500047882 */ /* 0x000fe40000000000 */
[----:B-1----:R-:W-:-:S06]  /*0340*/  UIMAD UR4, UR5, UR4, 0x2f ;  /* 0x0000002f050474a4 */ /* 0x002fcc000f8e0204 */
[----:B------:R-:W-:-:S13]  /*0350*/  ISETP.NE.AND P0, PT, R13, UR4, PT ;  /* 0x000000040d007c0c */ /* 0x000fda000bf05270 */
[----:B------:R-:W-:Y:S05]  /*0360*/  @P0 EXIT ;  /* 0x000000000000094d */ /* 0x000fea0003800000 */
[----:B------:R-:W2:Y:S01]  /*0370*/  LDG.E.64 R2, desc[UR6][R2.64] ;  /* 0x0000000602027981 */ /* 0x000ea2000c1e1b00 */
[----:B0-----:R-:W2:Y:S03]  /*0380*/  LDC.64 R4, c[0x0][0x398] ;  /* 0x0000e600ff047b82 */ /* 0x001ea60000000a00 */
[----:B--2---:R-:W-:Y:S01]  /*0390*/  STG.E.64 desc[UR6][R4.64], R2 ;  /* 0x0000000204007986 */ /* 0x004fe2000c101b06 */
[----:B------:R-:W-:Y:S05]  /*03a0*/  EXIT ;  /* 0x000000000000794d */ /* 0x000fea0003800000 */
.L_x_5:
[----:B------:R-:W-:-:S00]  /*03b0*/  BRA `(.L_x_5) ;  /* 0xfffffffc00fc7947 */ /* 0x000fc0000383ffff */
[----:B------:R-:W-:-:S00]  /*03c0*/  NOP ;  /* 0x0000000000007918 */ /* 0x000fc00000000000 */
        /* <DEDUP_REMOVED lines=11> */
.L_x_11:


//--------------------- .text._Z13stencilUpdatePdS_i --------------------------
	.section	.text._Z13stencilUpdatePdS_i,"ax",@progbits
	.align	128
        .global         _Z13stencilUpdatePdS_i
        .type           _Z13stencilUpdatePdS_i,@function
        .size           _Z13stencilUpdatePdS_i,(.L_x_12 - _Z13stencilUpdatePdS_i)
        .other          _Z13stencilUpdatePdS_i,@"STO_CUDA_ENTRY STV_DEFAULT"
_Z13stencilUpdatePdS_i:
.text._Z13stencilUpdatePdS_i:
[----:B------:R-:W-:Y:S01]  /*0000*/  LDC R1, c[0x0][0x37c] ;  /* 0x0000df00ff017b82 */ /* 0x000fe20000000800 */
[----:B------:R-:W0:Y:S07]  /*0010*/  S2R R3, SR_TID.Y ;  /* 0x0000000000037919 */ /* 0x000e2e0000002200 */
[----:B------:R-:W0:Y:S01]  /*0020*/  S2UR UR4, SR_CTAID.Y ;  /* 0x00000000000479c3 */ /* 0x000e220000002600 */
[----:B------:R-:W1:Y:S07]  /*0030*/  S2R R4, SR_TID.X ;  /* 0x0000000000047919 */ /* 0x000e6e0000002100 */
[----:B------:R-:W0:Y:S08]  /*0040*/  LDC R0, c[0x0][0x364] ;  /* 0x0000d900ff007b82 */ /* 0x000e300000000800 */
[----:B------:R-:W2:Y:S08]  /*0050*/  LDC R15, c[0x0][0x390] ;  /* 0x0000e400ff0f7b82 */ /* 0x000eb00000000800 */
[----:B------:R-:W1:Y:S08]  /*0060*/  S2UR UR5, SR_CTAID.X ;  /* 0x00000000000579c3 */ /* 0x000e700000002500 */
[----:B------:R-:W1:Y:S01]  /*0070*/  LDC R13, c[0x0][0x360] ;  /* 0x0000d800ff0d7b82 */ /* 0x000e620000000800 */
[----:B0-----:R-:W-:-:S02]  /*0080*/  IMAD R0, R0, UR4, R3 ;  /* 0x0000000400007c24 */ /* 0x001fc4000f8e0203 */
[----:B--2---:R-:W-:-:S05]  /*0090*/  VIADD R2, R15, 0xffffffff ;  /* 0xffffffff0f027836 */ /* 0x004fca0000000000 */
[----:B------:R-:W-:-:S04]  /*00a0*/  ISETP.GE.AND P0, PT, R0, R2, PT ;  /* 0x000000020000720c */ /* 0x000fc80003f06270 */
[----:B------:R-:W-:Y:S01]  /*00b0*/  ISETP.EQ.OR P0, PT, R0, RZ, P0 ;  /* 0x000000ff0000720c */ /* 0x000fe20000702670 */
[----:B-1----:R-:W-:-:S05]  /*00c0*/  IMAD R13, R13, UR5, R4 ;  /* 0x000000050d0d7c24 */ /* 0x002fca000f8e0204 */
[----:B------:R-:W-:-:S04]  /*00d0*/  ISETP.LT.OR P0, PT, R13, 0x1, P0 ;  /* 0x000000010d00780c */ /* 0x000fc80000701670 */
[----:B------:R-:W-:-:S13]  /*00e0*/  ISETP.GE.OR P0, PT, R13, R2, P0 ;  /* 0x000000020d00720c */ /* 0x000fda0000706670 */
[----:B------:R-:W-:Y:S05]  /*00f0*/  @P0 EXIT ;  /* 0x000000000000094d */ /* 0x000fea0003800000 */
[----:B------:R-:W0:Y:S01]  /*0100*/  LDCU.64 UR6, c[0x0][0x388] ;  /* 0x00007100ff0677ac */ /* 0x000e220008000a00 */
[----:B------:R-:W-:Y:S01]  /*0110*/  IMAD R2, R0, R15, R15 ;  /* 0x0000000f00027224 */ /* 0x000fe200078e020f */
[----:B------:R-:W1:Y:S01]  /*0120*/  LDC.64 R8, c[0x0][0x388] ;  /* 0x0000e200ff087b82 */ /* 0x000e620000000a00 */
[----:B------:R-:W2:Y:S03]  /*0130*/  LDCU.64 UR4, c[0x0][0x358] ;  /* 0x00006b00ff0477ac */ /* 0x000ea60008000a00 */
[----:B------:R-:W-:-:S04]  /*0140*/  IADD3 R3, P0, PT, R13, R2, RZ ;  /* 0x000000020d037210 */ /* 0x000fc80007f1e0ff */
[----:B------:R-:W-:Y:S01]  /*0150*/  LEA.HI.X.SX32 R4, R2, RZ, 0x1, P0 ;  /* 0x000000ff02047211 */ /* 0x000fe200000f0eff */
[----:B------:R-:W-:-:S04]  /*0160*/  VIADD R2, R0, 0xffffffff ;  /* 0xffffffff00027836 */ /* 0x000fc80000000000 */
[----:B------:R-:W-:Y:S01]  /*0170*/  IMAD R2, R2, R15, RZ ;  /* 0x0000000f02027224 */ /* 0x000fe200078e02ff */
[----:B0-----:R-:W-:-:S04]  /*0180*/  LEA R10, P0, R3, UR6, 0x3 ;  /* 0x00000006030a7c11 */ /* 0x001fc8000f8018ff */
[----:B------:R-:W-:-:S05]  /*0190*/  LEA.HI.X R11, R3, UR7, R4, 0x3, P0 ;  /* 0x00000007030b7c11 */ /* 0x000fca00080f1c04 */
[----:B--2---:R-:W2:Y:S04]  /*01a0*/  LDG.E.64 R4, desc[UR4][R10.64+0x8] ;  /* 0x000008040a047981 */ /* 0x004ea8000c1e1b00 */
[----:B------:R0:W3:Y:S01]  /*01b0*/  LDG.E.64 R6, desc[UR4][R10.64+-0x8] ;  /* 0xfffff8040a067981 */ /* 0x0000e2000c1e1b00 */
[----:B------:R-:W-:-:S04]  /*01c0*/  IADD3 R3, P0, PT, R13, R2, RZ ;  /* 0x000000020d037210 */ /* 0x000fc80007f1e0ff */
[----:B------:R-:W-:Y:S02]  /*01d0*/  LEA.HI.X.SX32 R2, R2, RZ, 0x1, P0 ;  /* 0x000000ff02027211 */ /* 0x000fe400000f0eff */
[C---:B------:R-:W-:Y:S01]  /*01e0*/  LEA R16, P0, R3.reuse, UR6, 0x3 ;  /* 0x0000000603107c11 */ /* 0x040fe2000f8018ff */
[----:B------:R-:W-:Y:S01]  /*01f0*/  IMAD R0, R0, R15, R13 ;  /* 0x0000000f00007224 */ /* 0x000fe200078e020d */
[----:B0-----:R-:W0:Y:S02]  /*0200*/  LDC.64 R10, c[0x0][0x380] ;  /* 0x0000e000ff0a7b82 */ /* 0x001e240000000a00 */
[----:B------:R-:W-:-:S05]  /*0210*/  LEA.HI.X R17, R3, UR7, R2, 0x3, P0 ;  /* 0x0000000703117c11 */ /* 0x000fca00080f1c02 */
[----:B------:R-:W4:Y:S01]  /*0220*/  LDG.E.64 R2, desc[UR4][R16.64+0x8] ;  /* 0x0000080410027981 */ /* 0x000f22000c1e1b00 */
[----:B-1----:R-:W-:-:S03]  /*0230*/  IMAD.WIDE R8, R0, 0x8, R8 ;  /* 0x0000000800087825 */ /* 0x002fc600078e0208 */
[----:B------:R1:W5:Y:S04]  /*0240*/  LDG.E.64 R12, desc[UR4][R16.64+-0x8] ;  /* 0xfffff804100c7981 */ /* 0x000368000c1e1b00 */
[----:B------:R-:W5:Y:S01]  /*0250*/  LDG.E.64 R8, desc[UR4][R8.64] ;  /* 0x0000000408087981 */ /* 0x000f62000c1e1b00 */
[----:B------:R-:W-:Y:S01]  /*0260*/  BSSY.RECONVERGENT B0, `(.L_x_6) ;  /* 0x000001c000007945 */ /* 0x000fe20003800200 */
[----:B--2---:R-:W-:Y:S01]  /*0270*/  IMAD.MOV.U32 R14, RZ, RZ, R5 ;  /* 0x000000ffff0e7224 */ /* 0x004fe200078e0005 */
[----:B---3--:R-:W-:Y:S01]  /*0280*/  DSETP.MIN.AND P2, P3, R4, R6, PT ;  /* 0x000000060400722a */ /* 0x008fe20003b40000 */
[----:B------:R-:W-:Y:S01]  /*0290*/  MOV R19, R7 ;  /* 0x0000000700137202 */ /* 0x000fe20000000f00 */
[----:B------:R-:W-:-:S04]  /*02a0*/  IMAD.MOV.U32 R15, RZ, RZ, R6 ;  /* 0x000000ffff0f7224 */ /* 0x000fc800078e0006 */
[----:B------:R-:W-:Y:S01]  /*02b0*/  FSEL R21, R14, R19, P2 ;  /* 0x000000130e157208 */ /* 0x000fe20001000000 */
[----:B------:R-:W-:Y:S01]  /*02c0*/  IMAD.MOV.U32 R14, RZ, RZ, R4 ;  /* 0x000000ffff0e7224 */ /* 0x000fe200078e0004 */
[----:B------:R-:W-:Y:S01]  /*02d0*/  DSETP.MAX.AND P0, P1, R4, R6, PT ;  /* 0x000000060400722a */ /* 0x000fe2000390f000 */
[----:B-1----:R-:W-:-:S03]  /*02e0*/  IMAD.MOV.U32 R16, RZ, RZ, R7 ;  /* 0x000000ffff107224 */ /* 0x002fc600078e0007 */
[----:B------:R-:W-:Y:S02]  /*02f0*/  SEL R14, R14, R15, P2 ;  /* 0x0000000f0e0e7207 */ /* 0x000fe40001000000 */
[----:B------:R-:W-:Y:S02]  /*0300*/  @P3 LOP3.LUT R21, R19, 0x80000, RZ, 0xfc, !PT ;  /* 0x0008000013153812 */ /* 0x000fe400078efcff */
[----:B------:R-:W-:-:S04]  /*0310*/  MOV R15, R5 ;  /* 0x00000005000f7202 */ /* 0x000fc80000000f00 */
[----:B------:R-:W-:Y:S01]  /*0320*/  FSEL R17, R15, R16, P0 ;  /* 0x000000100f117208 */ /* 0x000fe20000000000 */
[----:B------:R-:W-:-:S06]  /*0330*/  IMAD.MOV.U32 R15, RZ, RZ, R21 ;  /* 0x000000ffff0f7224 */ /* 0x000fcc00078e0015 */
[----:B----4-:R-:W-:Y:S01]  /*0340*/  DSETP.GEU.AND P2, PT, R2, R14, PT ;  /* 0x0000000e0200722a */ /* 0x010fe20003f4e000 */
[----:B------:R-:W-:Y:S01]  /*0350*/  @P1 LOP3.LUT R17, R16, 0x80000, RZ, 0xfc, !PT ;  /* 0x0008000010111812 */ /* 0x000fe200078efcff */
[----:B------:R-:W-:Y:S01]  /*0360*/  IMAD.MOV.U32 R7, RZ, RZ, R3 ;  /* 0x000000ffff077224 */ /* 0x000fe200078e0003 */
[----:B------:R-:W-:Y:S02]  /*0370*/  SEL R4, R4, R6, P0 ;  /* 0x0000000604047207 */ /* 0x000fe40000000000 */
[----:B------:R-:W-:Y:S01]  /*0380*/  MOV R6, R2 ;  /* 0x0000000200067202 */ /* 0x000fe20000000f00 */
[----:B------:R-:W-:-:S08]  /*0390*/  IMAD.MOV.U32 R5, RZ, RZ, R17 ;  /* 0x000000ffff057224 */ /* 0x000fd000078e0011 */
[----:B0-----:R-:W-:Y:S05]  /*03a0*/  @!P2 BRA `(.L_x_7) ;  /* 0x00000000001ca947 */ /* 0x001fea0003800000 */
[----:B------:R-:W-:Y:S01]  /*03b0*/  DSETP.GEU.AND P0, PT, R2, R4, PT ;  /* 0x000000040200722a */ /* 0x000fe20003f0e000 */
[----:B------:R-:W-:Y:S01]  /*03c0*/  MOV R6, R14 ;  /* 0x0000000e00067202 */ /* 0x000fe20000000f00 */
[----:B------:R-:W-:Y:S01]  /*03d0*/  IMAD.MOV.U32 R7, RZ, RZ, R15 ;  /* 0x000000ffff077224 */ /* 0x000fe200078e000f */
[----:B------:R-:W-:Y:S01]  /*03e0*/  MOV R15, R5 ;  /* 0x00000005000f7202 */ /* 0x000fe20000000f00 */
[----:B------:R-:W-:-:S10]  /*03f0*/  IMAD.MOV.U32 R14, RZ, RZ, R4 ;  /* 0x000000ffff0e7224 */ /* 0x000fd400078e0004 */
[----:B------:R-:W-:Y:S02]  /*0400*/  @!P0 IMAD.MOV.U32 R14, RZ, RZ, R2 ;  /* 0x000000ffff0e8224 */ /* 0x000fe400078e0002 */
[----:B------:R-:W-:-:S07]  /*0410*/  @!P0 IMAD.MOV.U32 R15, RZ, RZ, R3 ;  /* 0x000000ffff0f8224 */ /* 0x000fce00078e0003 */
.L_x_7:
[----:B------:R-:W-:Y:S05]  /*0420*/  BSYNC.RECONVERGENT B0 ;  /* 0x0000000000007941 */ /* 0x000fea0003800200 */
.L_x_6:
[----:B-----5:R-:W-:Y:S01]  /*0430*/  DSETP.GEU.AND P0, PT, R12, R6, PT ;  /* 0x000000060c00722a */ /* 0x020fe20003f0e000 */
[----:B------:R-:W-:-:S13]  /*0440*/  BSSY.RECONVERGENT B0, `(.L_x_8) ;  /* 0x0000007000007945 */ /* 0x000fda0003800200 */
[----:B------:R-:W-:Y:S05]  /*0450*/  @!P0 BRA `(.L_x_9) ;  /* 0x0000000000148947 */ /* 0x000fea0003800000 */
[----:B------:R-:W-:Y:S01]  /*0460*/  DSETP.GEU.AND P0, PT, R12, R14, PT ;  /* 0x0000000e0c00722a */ /* 0x000fe20003f0e000 */
[----:B------:R-:W-:Y:S01]  /*0470*/  MOV R6, R14 ;  /* 0x0000000e00067202 */ /* 0x000fe20000000f00 */
[----:B------:R-:W-:-:S12]  /*0480*/  IMAD.MOV.U32 R7, RZ, RZ, R15 ;  /* 0x000000ffff077224 */ /* 0x000fd800078e000f */
[----:B------:R-:W-:Y:S01]  /*0490*/  @!P0 IMAD.MOV.U32 R6, RZ, RZ, R12 ;  /* 0x000000ffff068224 */ /* 0x000fe200078e000c */
[----:B------:R-:W-:-:S07]  /*04a0*/  @!P0 MOV R7, R13 ;  /* 0x0000000d00078202 */ /* 0x000fce0000000f00 */
.L_x_9:
[----:B------:R-:W-:Y:S05]  /*04b0*/  BSYNC.RECONVERGENT B0 ;  /* 0x0000000000007941 */ /* 0x000fea0003800200 */
.L_x_8:
[----:B------:R-:W-:Y:S01]  /*04c0*/  DADD R8, R8, R6 ;  /* 0x0000000008087229 */ /* 0x000fe20000000006 */
[----:B------:R-:W-:-:S06]  /*04d0*/  IMAD.WIDE R10, R0, 0x8, R10 ;  /* 0x00000008000a7825 */ /* 0x000fcc00078e020a */
[----:B------:R-:W-:Y:S01]  /*04e0*/  STG.E.64 desc[UR4][R10.64], R8 ;  /* 0x000000080a007986 */ /* 0x000fe2000c101b04 */
[----:B------:R-:W-:Y:S05]  /*04f0*/  EXIT ;  /* 0x000000000000794d */ /* 0x000fea0003800000 */
.L_x_10:
        /* <DEDUP_REMOVED lines=16> */
.L_x_12:


//--------------------- .nv.shared._Z19computeVerificationPKdiPdS1_ --------------------------
	.section	.nv.shared._Z19computeVerificationPKdiPdS1_,"aw",@nobits
	.sectionflags	@""
	.align	8
.nv.shared._Z19computeVerificationPKdiPdS1_:
	.zero		3072


//--------------------- .nv.shared.reserved.0     --------------------------
	.section	.nv.shared.reserved.0,"aw",@nobits
	.weak		__nv_reservedSMEM_offset_0_alias
	.size		__nv_reservedSMEM_offset_0_alias, 0, 64
	.other		__nv_reservedSMEM_offset_0_alias,@"STO_CUDA_RESERVED_SHARED STV_DEFAULT"
__nv_reservedSMEM_offset_0_alias:
	.zero		0
	.zero		64


//--------------------- .nv.constant0._Z19computeVerificationPKdiPdS1_ --------------------------
	.section	.nv.constant0._Z19computeVerificationPKdiPdS1_,"a",@progbits
	.sectionflags	@""
	.align	4
.nv.constant0._Z19computeVerificationPKdiPdS1_:
	.zero		928


//--------------------- .nv.constant0._Z13stencilUpdatePdS_i --------------------------
	.section	.nv.constant0._Z13stencilUpdatePdS_i,"a",@progbits
	.sectionflags	@""
	.align	4
.nv.constant0._Z13stencilUpdatePdS_i:
	.zero		916


//--------------------- SYMBOLS --------------------------

	.type		.nv.reservedSmem.offset0,@object
	.size		.nv.reservedSmem.offset0,0x4
	.type		.nv.reservedSmem.cap,@object
	.size		.nv.reservedSmem.cap,0x4
